//
// Generated by NVIDIA NVVM Compiler
//
// Compiler Build ID: CL-36424714
// Cuda compilation tools, release 13.0, V13.0.88
// Based on NVVM 20.0.0
//

.version 9.0
.target sm_100
.address_size 64

	// .globl	_Z21MMDSelfComputeWithSumPfiS_

.visible .entry _Z21MMDSelfComputeWithSumPfiS_(
	.param .u64 .ptr .align 1 _Z21MMDSelfComputeWithSumPfiS__param_0,
	.param .u32 _Z21MMDSelfComputeWithSumPfiS__param_1,
	.param .u64 .ptr .align 1 _Z21MMDSelfComputeWithSumPfiS__param_2
)
{
	.reg .pred 	%p<5>;
	.reg .b32 	%r<15>;
	.reg .b32 	%f<4>;
	.reg .b64 	%rd<11>;

	ld.param.u64 	%rd5, [_Z21MMDSelfComputeWithSumPfiS__param_0];
	ld.param.u32 	%r11, [_Z21MMDSelfComputeWithSumPfiS__param_1];
	ld.param.u64 	%rd4, [_Z21MMDSelfComputeWithSumPfiS__param_2];
	cvta.to.global.u64 	%rd1, %rd5;
	mov.u32 	%r13, %ctaid.x;
	setp.ge.s32 	%p1, %r13, %r11;
	@%p1 bra 	$L__BB0_6;
	mov.u32 	%r2, %ntid.x;
	mov.u32 	%r3, %nctaid.x;
	mov.u32 	%r4, %tid.x;
	cvta.to.global.u64 	%rd2, %rd4;
$L__BB0_2:
	add.s32 	%r14, %r13, %r4;
	setp.ge.s32 	%p2, %r14, %r11;
	@%p2 bra 	$L__BB0_5;
	mul.wide.s32 	%rd6, %r13, 4;
	add.s64 	%rd3, %rd1, %rd6;
	mul.lo.s32 	%r7, %r13, %r11;
$L__BB0_4:
	ld.global.f32 	%f1, [%rd3];
	mul.wide.s32 	%rd7, %r14, 4;
	add.s64 	%rd8, %rd1, %rd7;
	ld.global.f32 	%f2, [%rd8];
	mul.f32 	%f3, %f1, %f2;
	add.s32 	%r12, %r14, %r7;
	mul.wide.s32 	%rd9, %r12, 4;
	add.s64 	%rd10, %rd2, %rd9;
	st.global.f32 	[%rd10], %f3;
	add.s32 	%r14, %r14, %r2;
	setp.lt.s32 	%p3, %r14, %r11;
	@%p3 bra 	$L__BB0_4;
$L__BB0_5:
	add.s32 	%r13, %r13, %r3;
	setp.lt.s32 	%p4, %r13, %r11;
	@%p4 bra 	$L__BB0_2;
$L__BB0_6:
	ret;

}


// ===== COMPILED SASS (sm_100) =====

	.target	sm_100

	.elftype	@"ET_EXEC"


//--------------------- .note.nv.tkinfo           --------------------------
	.section	.note.nv.tkinfo,"",@"SHT_NOTE"
	.sectionflags	@"SHF_NOTE_NV_TKINFO"
	.tkinfo
        /*0018*/ 	.word	0x00000002
        /*0030*/ 	.string	""
        /*0030*/ 	.string	"ptxas"
        /*0030*/ 	.string	"Cuda compilation tools, release 13.0, V13.0.88"
        /*0030*/ 	.string	"Build cuda_13.0.r13.0/compiler.36424714_0"
        /*0030*/ 	.string	"-arch sm_100 -m 64 "



//--------------------- .note.nv.cuinfo           --------------------------
	.section	.note.nv.cuinfo,"",@"SHT_NOTE"
	.sectionflags	@"SHF_NOTE_NV_CUINFO"
        /*0018*/ 	.short	0x0002
        /*001a*/ 	.short	0x0064
        /*001c*/ 	.short	0x0082
	.zero		2


//--------------------- .nv.info                  --------------------------
	.section	.nv.info,"",@"SHT_CUDA_INFO"
	.align	4


	//----- nvinfo : EIATTR_REGCOUNT
	.align		4
        /*0000*/ 	.byte	0x04, 0x2f
        /*0002*/ 	.short	(.L_1 - .L_0)
	.align		4
.L_0:
        /*0004*/ 	.word	index@(_Z21MMDSelfComputeWithSumPfiS_)
        /*0008*/ 	.word	0x00000013


	//----- nvinfo : EIATTR_FRAME_SIZE
	.align		4
.L_1:
        /*000c*/ 	.byte	0x04, 0x11
        /*000e*/ 	.short	(.L_3 - .L_2)
	.align		4
.L_2:
        /*0010*/ 	.word	index@(_Z21MMDSelfComputeWithSumPfiS_)
        /*0014*/ 	.word	0x00000000


	//----- nvinfo : EIATTR_MIN_STACK_SIZE
	.align		4
.L_3:
        /*0018*/ 	.byte	0x04, 0x12
        /*001a*/ 	.short	(.L_5 - .L_4)
	.align		4
.L_4:
        /*001c*/ 	.word	index@(_Z21MMDSelfComputeWithSumPfiS_)
        /*0020*/ 	.word	0x00000000
.L_5:


//--------------------- .nv.compat                --------------------------
	.section	.nv.compat,"",@"SHT_CUDA_COMPAT_INFO"
	.align	4
        /*0000*/ 	.byte	0x02, 0x09, 0x00, 0x00, 0x02, 0x02, 0x01, 0x00, 0x02, 0x05, 0x05, 0x00, 0x03, 0x07, 0x01, 0x01
        /*0010*/ 	.byte	0x02, 0x03, 0x00, 0x00, 0x02, 0x06, 0x01, 0x00, 0x04, 0x0b, 0x08, 0x00, 0x09, 0x00, 0x00, 0x00
        /*0020*/ 	.byte	0x00, 0x00, 0x00, 0x00


//--------------------- .nv.info._Z21MMDSelfComputeWithSumPfiS_ --------------------------
	.section	.nv.info._Z21MMDSelfComputeWithSumPfiS_,"",@"SHT_CUDA_INFO"
	.sectionflags	@""
	.align	4


	//----- nvinfo : EIATTR_CUDA_API_VERSION
	.align		4
        /*0000*/ 	.byte	0x04, 0x37
        /*0002*/ 	.short	(.L_7 - .L_6)
.L_6:
        /*0004*/ 	.word	0x00000082


	//----- nvinfo : EIATTR_KPARAM_INFO
	.align		4
.L_7:
        /*0008*/ 	.byte	0x04, 0x17
        /*000a*/ 	.short	(.L_9 - .L_8)
.L_8:
        /*000c*/ 	.word	0x00000000
        /*0010*/ 	.short	0x0002
        /*0012*/ 	.short	0x0010
        /*0014*/ 	.byte	0x00, 0xf5, 0x21, 0x00


	//----- nvinfo : EIATTR_KPARAM_INFO
	.align		4
.L_9:
        /*0018*/ 	.byte	0x04, 0x17
        /*001a*/ 	.short	(.L_11 - .L_10)
.L_10:
        /*001c*/ 	.word	0x00000000
        /*0020*/ 	.short	0x0001
        /*0022*/ 	.short	0x0008
        /*0024*/ 	.byte	0x00, 0xf0, 0x11, 0x00


	//----- nvinfo : EIATTR_KPARAM_INFO
	.align		4
.L_11:
        /*0028*/ 	.byte	0x04, 0x17
        /*002a*/ 	.short	(.L_13 - .L_12)
.L_12:
        /*002c*/ 	.word	0x00000000
        /*0030*/ 	.short	0x0000
        /*0032*/ 	.short	0x0000
        /*0034*/ 	.byte	0x00, 0xf5, 0x21, 0x00


	//----- nvinfo : EIATTR_SPARSE_MMA_MASK
	.align		4
.L_13:
        /*0038*/ 	.byte	0x03, 0x50
        /*003a*/ 	.short	0x0000


	//----- nvinfo : EIATTR_MAXREG_COUNT
	.align		4
        /*003c*/ 	.byte	0x03, 0x1b
        /*003e*/ 	.short	0x00ff


	//----- nvinfo : EIATTR_MERCURY_ISA_VERSION
	.align		4
        /*0040*/ 	.byte	0x03, 0x5f
        /*0042*/ 	.short	0x0101


	//----- nvinfo : EIATTR_VRC_CTA_INIT_COUNT
	.align		4
        /*0044*/ 	.byte	0x02, 0x4a
	.zero		1
	.zero		1


	//----- nvinfo : EIATTR_EXIT_INSTR_OFFSETS
	.align		4
        /*0048*/ 	.byte	0x04, 0x1c
        /*004a*/ 	.short	(.L_15 - .L_14)


	//   ....[0]....
.L_14:
        /*004c*/ 	.word	0x00000040


	//   ....[1]....
        /*0050*/ 	.word	0x00000200


	//----- nvinfo : EIATTR_CRS_STACK_SIZE
	.align		4
.L_15:
        /*0054*/ 	.byte	0x04, 0x1e
        /*0056*/ 	.short	(.L_17 - .L_16)
.L_16:
        /*0058*/ 	.word	0x00000000


	//----- nvinfo : EIATTR_CBANK_PARAM_SIZE
	.align		4
.L_17:
        /*005c*/ 	.byte	0x03, 0x19
        /*005e*/ 	.short	0x0018


	//----- nvinfo : EIATTR_PARAM_CBANK
	.align		4
        /*0060*/ 	.byte	0x04, 0x0a
        /*0062*/ 	.short	(.L_19 - .L_18)
	.align		4
.L_18:
        /*0064*/ 	.word	index@(.nv.constant0._Z21MMDSelfComputeWithSumPfiS_)
        /*0068*/ 	.short	0x0380
        /*006a*/ 	.short	0x0018


	//----- nvinfo : EIATTR_SW_WAR
	.align		4
.L_19:
        /*006c*/ 	.byte	0x04, 0x36
        /*006e*/ 	.short	(.L_21 - .L_20)
.L_20:
        /*0070*/ 	.word	0x00000008
.L_21:


//--------------------- .nv.callgraph             --------------------------
	.section	.nv.callgraph,"",@"SHT_CUDA_CALLGRAPH"
	.align	4
	.sectionentsize	8
	.align		4
        /*0000*/ 	.word	0x00000000
	.align		4
        /*0004*/ 	.word	0xffffffff
	.align		4
        /*0008*/ 	.word	0x00000000
	.align		4
        /*000c*/ 	.word	0xfffffffe
	.align		4
        /*0010*/ 	.word	0x00000000
	.align		4
        /*0014*/ 	.word	0xfffffffd
	.align		4
        /*0018*/ 	.word	0x00000000
	.align		4
        /*001c*/ 	.word	0xfffffffc


//--------------------- .text._Z21MMDSelfComputeWithSumPfiS_ --------------------------
	.section	.text._Z21MMDSelfComputeWithSumPfiS_,"ax",@progbits
	.align	128
        .global         _Z21MMDSelfComputeWithSumPfiS_
        .type           _Z21MMDSelfComputeWithSumPfiS_,@function
        .size           _Z21MMDSelfComputeWithSumPfiS_,(.L_x_5 - _Z21MMDSelfComputeWithSumPfiS_)
        .other          _Z21MMDSelfComputeWithSumPfiS_,@"STO_CUDA_ENTRY STV_DEFAULT"
_Z21MMDSelfComputeWithSumPfiS_:
.text._Z21MMDSelfComputeWithSumPfiS_:
[----:B------:R-:W-:Y:S08]  /*0000*/  LDC R1, c[0x0][0x37c] ;  /* 0x0000df00ff017b82 */ /* 0x000ff00000000800 */
[----:B------:R-:W0:Y:S08]  /*0010*/  S2UR UR4, SR_CTAID.X ;  /* 0x00000000000479c3 */ /* 0x000e300000002500 */
[----:B------:R-:W0:Y:S02]  /*0020*/  LDC R0, c[0x0][0x388] ;  /* 0x0000e200ff007b82 */ /* 0x000e240000000800 */
[----:B0-----:R-:W-:-:S13]  /*0030*/  ISETP.LE.AND P0, PT, R0, UR4, PT ;  /* 0x0000000400007c0c */ /* 0x001fda000bf03270 */
[----:B------:R-:W-:Y:S05]  /*0040*/  @P0 EXIT ;  /* 0x000000000000094d */ /* 0x000fea0003800000 */
[----:B------:R-:W0:Y:S01]  /*0050*/  LDCU UR5, c[0x0][0x360] ;  /* 0x00006c00ff0577ac */ /* 0x000e220008000800 */
[----:B------:R-:W1:Y:S01]  /*0060*/  S2R R16, SR_TID.X ;  /* 0x0000000000107919 */ /* 0x000e620000002100 */
[----:B------:R-:W2:Y:S01]  /*0070*/  LDC R14, c[0x0][0x370] ;  /* 0x0000dc00ff0e7b82 */ /* 0x000ea20000000800 */
[----:B------:R-:W-:Y:S01]  /*0080*/  MOV R13, UR4 ;  /* 0x00000004000d7c02 */ /* 0x000fe20008000f00 */
[----:B------:R-:W3:Y:S06]  /*0090*/  LDCU.64 UR6, c[0x0][0x358] ;  /* 0x00006b00ff0677ac */ /* 0x000eec0008000a00 */
.L_x_3:
[----:B------:R-:W4:Y:S01]  /*00a0*/  LDCU UR4, c[0x0][0x388] ;  /* 0x00007100ff0477ac */ /* 0x000f220008000800 */
[----:B-1----:R-:W-:Y:S01]  /*00b0*/  IADD3 R0, PT, PT, R16, R13, RZ ;  /* 0x0000000d10007210 */ /* 0x002fe20007ffe0ff */
[----:B------:R-:W-:Y:S03]  /*00c0*/  BSSY.RECONVERGENT B0, `(.L_x_0) ;  /* 0x0000010000007945 */ /* 0x000fe60003800200 */
[----:B----4-:R-:W-:-:S13]  /*00d0*/  ISETP.GE.AND P0, PT, R0, UR4, PT ;  /* 0x0000000400007c0c */ /* 0x010fda000bf06270 */
[----:B------:R-:W-:Y:S05]  /*00e0*/  @P0 BRA `(.L_x_1) ;  /* 0x0000000000340947 */ /* 0x000fea0003800000 */
[----:B------:R-:W1:Y:S08]  /*00f0*/  LDC.64 R6, c[0x0][0x380] ;  /* 0x0000e000ff067b82 */ /* 0x000e700000000a00 */
[----:B------:R-:W4:Y:S01]  /*0100*/  LDC.64 R8, c[0x0][0x390] ;  /* 0x0000e400ff087b82 */ /* 0x000f220000000a00 */
[----:B-1----:R-:W-:-:S07]  /*0110*/  IMAD.WIDE R10, R13, 0x4, R6 ;  /* 0x000000040d0a7825 */ /* 0x002fce00078e0206 */
.L_x_2:
[C---:B------:R-:W-:Y:S01]  /*0120*/  IMAD.WIDE R2, R0.reuse, 0x4, R6 ;  /* 0x0000000400027825 */ /* 0x040fe200078e0206 */
[----:B---3--:R-:W3:Y:S05]  /*0130*/  LDG.E R12, desc[UR6][R10.64] ;  /* 0x000000060a0c7981 */ /* 0x008eea000c1e1900 */
[----:B------:R-:W3:Y:S01]  /*0140*/  LDG.E R3, desc[UR6][R2.64] ;  /* 0x0000000602037981 */ /* 0x000ee2000c1e1900 */
[----:B-1----:R-:W-:Y:S01]  /*0150*/  IMAD R5, R13, UR4, R0 ;  /* 0x000000040d057c24 */ /* 0x002fe2000f8e0200 */
[----:B0-----:R-:W-:-:S03]  /*0160*/  IADD3 R0, PT, PT, R0, UR5, RZ ;  /* 0x0000000500007c10 */ /* 0x001fc6000fffe0ff */
[----:B----4-:R-:W-:Y:S01]  /*0170*/  IMAD.WIDE R4, R5, 0x4, R8 ;  /* 0x0000000405047825 */ /* 0x010fe200078e0208 */
[----:B------:R-:W-:-:S03]  /*0180*/  ISETP.GE.AND P0, PT, R0, UR4, PT ;  /* 0x0000000400007c0c */ /* 0x000fc6000bf06270 */
[----:B---3--:R-:W-:-:S05]  /*0190*/  FMUL R15, R12, R3 ;  /* 0x000000030c0f7220 */ /* 0x008fca0000400000 */
[----:B------:R1:W-:Y:S05]  /*01a0*/  STG.E desc[UR6][R4.64], R15 ;  /* 0x0000000f04007986 */ /* 0x0003ea000c101906 */
[----:B------:R-:W-:Y:S05]  /*01b0*/  @!P0 BRA `(.L_x_2) ;  /* 0xfffffffc00d88947 */ /* 0x000fea000383ffff */
.L_x_1:
[----:B0--3--:R-:W-:Y:S05]  /*01c0*/  BSYNC.RECONVERGENT B0 ;  /* 0x0000000000007941 */ /* 0x009fea0003800200 */
.L_x_0:
[----:B--2---:R-:W-:-:S04]  /*01d0*/  IADD3 R13, PT, PT, R14, R13, RZ ;  /* 0x0000000d0e0d7210 */ /* 0x004fc80007ffe0ff */
[----:B------:R-:W-:-:S13]  /*01e0*/  ISETP.GE.AND P0, PT, R13, UR4, PT ;  /* 0x000000040d007c0c */ /* 0x000fda000bf06270 */
[----:B------:R-:W-:Y:S05]  /*01f0*/  @!P0 BRA `(.L_x_3) ;  /* 0xfffffffc00a88947 */ /* 0x000fea000383ffff */
[----:B------:R-:W-:Y:S05]  /*0200*/  EXIT ;  /* 0x000000000000794d */ /* 0x000fea0003800000 */
.L_x_4:
[----:B------:R-:W-:-:S00]  /*0210*/  BRA `(.L_x_4) ;  /* 0xfffffffc00fc7947 */ /* 0x000fc0000383ffff */
[----:B------:R-:W-:-:S00]  /*0220*/  NOP ;  /* 0x0000000000007918 */ /* 0x000fc00000000000 */
        /* <DEDUP_REMOVED lines=13> */
.L_x_5:


//--------------------- .nv.shared.reserved.0     --------------------------
	.section	.nv.shared.reserved.0,"aw",@nobits
	.weak		__nv_reservedSMEM_offset_0_alias
	.size		__nv_reservedSMEM_offset_0_alias, 0, 64
	.other		__nv_reservedSMEM_offset_0_alias,@"STO_CUDA_RESERVED_SHARED STV_DEFAULT"
__nv_reservedSMEM_offset_0_alias:
	.zero		0
	.zero		64


//--------------------- .nv.constant0._Z21MMDSelfComputeWithSumPfiS_ --------------------------
	.section	.nv.constant0._Z21MMDSelfComputeWithSumPfiS_,"a",@progbits
	.sectionflags	@""
	.align	4
.nv.constant0._Z21MMDSelfComputeWithSumPfiS_:
	.zero		920


//--------------------- SYMBOLS --------------------------

	.type		.nv.reservedSmem.offset0,@object
	.size		.nv.reservedSmem.offset0,0x4
